//
// Generated by NVIDIA NVVM Compiler
//
// Compiler Build ID: CL-36424714
// Cuda compilation tools, release 13.0, V13.0.88
// Based on NVVM 20.0.0
//

.version 9.0
.target sm_100
.address_size 64

	// .globl	_Z12saxpy_pinnedifPfS_

.visible .entry _Z12saxpy_pinnedifPfS_(
	.param .u32 _Z12saxpy_pinnedifPfS__param_0,
	.param .f32 _Z12saxpy_pinnedifPfS__param_1,
	.param .u64 .ptr .align 1 _Z12saxpy_pinnedifPfS__param_2,
	.param .u64 .ptr .align 1 _Z12saxpy_pinnedifPfS__param_3
)
{
	.reg .pred 	%p<2>;
	.reg .b32 	%r<6>;
	.reg .b32 	%f<5>;
	.reg .b64 	%rd<8>;

	ld.param.u32 	%r2, [_Z12saxpy_pinnedifPfS__param_0];
	ld.param.f32 	%f1, [_Z12saxpy_pinnedifPfS__param_1];
	ld.param.u64 	%rd1, [_Z12saxpy_pinnedifPfS__param_2];
	ld.param.u64 	%rd2, [_Z12saxpy_pinnedifPfS__param_3];
	mov.u32 	%r3, %ctaid.x;
	mov.u32 	%r4, %ntid.x;
	mov.u32 	%r5, %tid.x;
	mad.lo.s32 	%r1, %r3, %r4, %r5;
	setp.ge.s32 	%p1, %r1, %r2;
	@%p1 bra 	$L__BB0_2;
	cvta.to.global.u64 	%rd3, %rd1;
	cvta.to.global.u64 	%rd4, %rd2;
	mul.wide.s32 	%rd5, %r1, 4;
	add.s64 	%rd6, %rd3, %rd5;
	ld.global.f32 	%f2, [%rd6];
	add.s64 	%rd7, %rd4, %rd5;
	ld.global.f32 	%f3, [%rd7];
	fma.rn.f32 	%f4, %f1, %f2, %f3;
	st.global.f32 	[%rd7], %f4;
$L__BB0_2:
	ret;

}


// ===== COMPILED SASS (sm_100) =====

	.target	sm_100

	.elftype	@"ET_EXEC"


//--------------------- .note.nv.tkinfo           --------------------------
	.section	.note.nv.tkinfo,"",@"SHT_NOTE"
	.sectionflags	@"SHF_NOTE_NV_TKINFO"
	.tkinfo
        /*0018*/ 	.word	0x00000002
        /*0030*/ 	.string	""
        /*0030*/ 	.string	"ptxas"
        /*0030*/ 	.string	"Cuda compilation tools, release 13.0, V13.0.88"
        /*0030*/ 	.string	"Build cuda_13.0.r13.0/compiler.36424714_0"
        /*0030*/ 	.string	"-arch sm_100 -m 64 "



//--------------------- .note.nv.cuinfo           --------------------------
	.section	.note.nv.cuinfo,"",@"SHT_NOTE"
	.sectionflags	@"SHF_NOTE_NV_CUINFO"
        /*0018*/ 	.short	0x0002
        /*001a*/ 	.short	0x0064
        /*001c*/ 	.short	0x0082
	.zero		2


//--------------------- .nv.info                  --------------------------
	.section	.nv.info,"",@"SHT_CUDA_INFO"
	.align	4


	//----- nvinfo : EIATTR_REGCOUNT
	.align		4
        /*0000*/ 	.byte	0x04, 0x2f
        /*0002*/ 	.short	(.L_1 - .L_0)
	.align		4
.L_0:
        /*0004*/ 	.word	index@(_Z12saxpy_pinnedifPfS_)
        /*0008*/ 	.word	0x0000000a


	//----- nvinfo : EIATTR_FRAME_SIZE
	.align		4
.L_1:
        /*000c*/ 	.byte	0x04, 0x11
        /*000e*/ 	.short	(.L_3 - .L_2)
	.align		4
.L_2:
        /*0010*/ 	.word	index@(_Z12saxpy_pinnedifPfS_)
        /*0014*/ 	.word	0x00000000


	//----- nvinfo : EIATTR_MIN_STACK_SIZE
	.align		4
.L_3:
        /*0018*/ 	.byte	0x04, 0x12
        /*001a*/ 	.short	(.L_5 - .L_4)
	.align		4
.L_4:
        /*001c*/ 	.word	index@(_Z12saxpy_pinnedifPfS_)
        /*0020*/ 	.word	0x00000000
.L_5:


//--------------------- .nv.compat                --------------------------
	.section	.nv.compat,"",@"SHT_CUDA_COMPAT_INFO"
	.align	4
        /*0000*/ 	.byte	0x02, 0x09, 0x00, 0x00, 0x02, 0x02, 0x01, 0x00, 0x02, 0x05, 0x05, 0x00, 0x03, 0x07, 0x01, 0x01
        /*0010*/ 	.byte	0x02, 0x03, 0x00, 0x00, 0x02, 0x06, 0x01, 0x00, 0x04, 0x0b, 0x08, 0x00, 0x09, 0x00, 0x00, 0x00
        /*0020*/ 	.byte	0x00, 0x00, 0x00, 0x00


//--------------------- .nv.info._Z12saxpy_pinnedifPfS_ --------------------------
	.section	.nv.info._Z12saxpy_pinnedifPfS_,"",@"SHT_CUDA_INFO"
	.sectionflags	@""
	.align	4


	//----- nvinfo : EIATTR_CUDA_API_VERSION
	.align		4
        /*0000*/ 	.byte	0x04, 0x37
        /*0002*/ 	.short	(.L_7 - .L_6)
.L_6:
        /*0004*/ 	.word	0x00000082


	//----- nvinfo : EIATTR_KPARAM_INFO
	.align		4
.L_7:
        /*0008*/ 	.byte	0x04, 0x17
        /*000a*/ 	.short	(.L_9 - .L_8)
.L_8:
        /*000c*/ 	.word	0x00000000
        /*0010*/ 	.short	0x0003
        /*0012*/ 	.short	0x0010
        /*0014*/ 	.byte	0x00, 0xf5, 0x21, 0x00


	//----- nvinfo : EIATTR_KPARAM_INFO
	.align		4
.L_9:
        /*0018*/ 	.byte	0x04, 0x17
        /*001a*/ 	.short	(.L_11 - .L_10)
.L_10:
        /*001c*/ 	.word	0x00000000
        /*0020*/ 	.short	0x0002
        /*0022*/ 	.short	0x0008
        /*0024*/ 	.byte	0x00, 0xf5, 0x21, 0x00


	//----- nvinfo : EIATTR_KPARAM_INFO
	.align		4
.L_11:
        /*0028*/ 	.byte	0x04, 0x17
        /*002a*/ 	.short	(.L_13 - .L_12)
.L_12:
        /*002c*/ 	.word	0x00000000
        /*0030*/ 	.short	0x0001
        /*0032*/ 	.short	0x0004
        /*0034*/ 	.byte	0x00, 0xf0, 0x11, 0x00


	//----- nvinfo : EIATTR_KPARAM_INFO
	.align		4
.L_13:
        /*0038*/ 	.byte	0x04, 0x17
        /*003a*/ 	.short	(.L_15 - .L_14)
.L_14:
        /*003c*/ 	.word	0x00000000
        /*0040*/ 	.short	0x0000
        /*0042*/ 	.short	0x0000
        /*0044*/ 	.byte	0x00, 0xf0, 0x11, 0x00


	//----- nvinfo : EIATTR_SPARSE_MMA_MASK
	.align		4
.L_15:
        /*0048*/ 	.byte	0x03, 0x50
        /*004a*/ 	.short	0x0000


	//----- nvinfo : EIATTR_MAXREG_COUNT
	.align		4
        /*004c*/ 	.byte	0x03, 0x1b
        /*004e*/ 	.short	0x00ff


	//----- nvinfo : EIATTR_MERCURY_ISA_VERSION
	.align		4
        /*0050*/ 	.byte	0x03, 0x5f
        /*0052*/ 	.short	0x0101


	//----- nvinfo : EIATTR_VRC_CTA_INIT_COUNT
	.align		4
        /*0054*/ 	.byte	0x02, 0x4a
	.zero		1
	.zero		1


	//----- nvinfo : EIATTR_EXIT_INSTR_OFFSETS
	.align		4
        /*0058*/ 	.byte	0x04, 0x1c
        /*005a*/ 	.short	(.L_17 - .L_16)


	//   ....[0]....
.L_16:
        /*005c*/ 	.word	0x00000070


	//   ....[1]....
        /*0060*/ 	.word	0x00000120


	//----- nvinfo : EIATTR_CBANK_PARAM_SIZE
	.align		4
.L_17:
        /*0064*/ 	.byte	0x03, 0x19
        /*0066*/ 	.short	0x0018


	//----- nvinfo : EIATTR_PARAM_CBANK
	.align		4
        /*0068*/ 	.byte	0x04, 0x0a
        /*006a*/ 	.short	(.L_19 - .L_18)
	.align		4
.L_18:
        /*006c*/ 	.word	index@(.nv.constant0._Z12saxpy_pinnedifPfS_)
        /*0070*/ 	.short	0x0380
        /*0072*/ 	.short	0x0018


	//----- nvinfo : EIATTR_SW_WAR
	.align		4
.L_19:
        /*0074*/ 	.byte	0x04, 0x36
        /*0076*/ 	.short	(.L_21 - .L_20)
.L_20:
        /*0078*/ 	.word	0x00000008
.L_21:


//--------------------- .nv.callgraph             --------------------------
	.section	.nv.callgraph,"",@"SHT_CUDA_CALLGRAPH"
	.align	4
	.sectionentsize	8
	.align		4
        /*0000*/ 	.word	0x00000000
	.align		4
        /*0004*/ 	.word	0xffffffff
	.align		4
        /*0008*/ 	.word	0x00000000
	.align		4
        /*000c*/ 	.word	0xfffffffe
	.align		4
        /*0010*/ 	.word	0x00000000
	.align		4
        /*0014*/ 	.word	0xfffffffd
	.align		4
        /*0018*/ 	.word	0x00000000
	.align		4
        /*001c*/ 	.word	0xfffffffc


//--------------------- .text._Z12saxpy_pinnedifPfS_ --------------------------
	.section	.text._Z12saxpy_pinnedifPfS_,"ax",@progbits
	.align	128
        .global         _Z12saxpy_pinnedifPfS_
        .type           _Z12saxpy_pinnedifPfS_,@function
        .size           _Z12saxpy_pinnedifPfS_,(.L_x_1 - _Z12saxpy_pinnedifPfS_)
        .other          _Z12saxpy_pinnedifPfS_,@"STO_CUDA_ENTRY STV_DEFAULT"
_Z12saxpy_pinnedifPfS_:
.text._Z12saxpy_pinnedifPfS_:
[----:B------:R-:W-:Y:S01]  /*0000*/  LDC R1, c[0x0][0x37c] ;  /* 0x0000df00ff017b82 */ /* 0x000fe20000000800 */
[----:B------:R-:W0:Y:S07]  /*0010*/  S2R R0, SR_TID.X ;  /* 0x0000000000007919 */ /* 0x000e2e0000002100 */
[----:B------:R-:W0:Y:S01]  /*0020*/  S2UR UR4, SR_CTAID.X ;  /* 0x00000000000479c3 */ /* 0x000e220000002500 */
[----:B------:R-:W1:Y:S07]  /*0030*/  LDCU UR5, c[0x0][0x380] ;  /* 0x00007000ff0577ac */ /* 0x000e6e0008000800 */
[----:B------:R-:W0:Y:S02]  /*0040*/  LDC R7, c[0x0][0x360] ;  /* 0x0000d800ff077b82 */ /* 0x000e240000000800 */
[----:B0-----:R-:W-:-:S05]  /*0050*/  IMAD R7, R7, UR4, R0 ;  /* 0x0000000407077c24 */ /* 0x001fca000f8e0200 */
[----:B-1----:R-:W-:-:S13]  /*0060*/  ISETP.GE.AND P0, PT, R7, UR5, PT ;  /* 0x0000000507007c0c */ /* 0x002fda000bf06270 */
[----:B------:R-:W-:Y:S05]  /*0070*/  @P0 EXIT ;  /* 0x000000000000094d */ /* 0x000fea0003800000 */
[----:B------:R-:W0:Y:S01]  /*0080*/  LDC.64 R2, c[0x0][0x388] ;  /* 0x0000e200ff027b82 */ /* 0x000e220000000a00 */
[----:B------:R-:W1:Y:S01]  /*0090*/  LDCU.64 UR4, c[0x0][0x358] ;  /* 0x00006b00ff0477ac */ /* 0x000e620008000a00 */
[----:B------:R-:W2:Y:S06]  /*00a0*/  LDCU UR6, c[0x0][0x384] ;  /* 0x00007080ff0677ac */ /* 0x000eac0008000800 */
[----:B------:R-:W3:Y:S01]  /*00b0*/  LDC.64 R4, c[0x0][0x390] ;  /* 0x0000e400ff047b82 */ /* 0x000ee20000000a00 */
[----:B0-----:R-:W-:-:S06]  /*00c0*/  IMAD.WIDE R2, R7, 0x4, R2 ;  /* 0x0000000407027825 */ /* 0x001fcc00078e0202 */
[----:B-1----:R-:W2:Y:S01]  /*00d0*/  LDG.E R2, desc[UR4][R2.64] ;  /* 0x0000000402027981 */ /* 0x002ea2000c1e1900 */
[----:B---3--:R-:W-:-:S05]  /*00e0*/  IMAD.WIDE R4, R7, 0x4, R4 ;  /* 0x0000000407047825 */ /* 0x008fca00078e0204 */
[----:B------:R-:W2:Y:S02]  /*00f0*/  LDG.E R7, desc[UR4][R4.64] ;  /* 0x0000000404077981 */ /* 0x000ea4000c1e1900 */
[----:B--2---:R-:W-:-:S05]  /*0100*/  FFMA R7, R2, UR6, R7 ;  /* 0x0000000602077c23 */ /* 0x004fca0008000007 */
[----:B------:R-:W-:Y:S01]  /*0110*/  STG.E desc[UR4][R4.64], R7 ;  /* 0x0000000704007986 */ /* 0x000fe2000c101904 */
[----:B------:R-:W-:Y:S05]  /*0120*/  EXIT ;  /* 0x000000000000794d */ /* 0x000fea0003800000 */
.L_x_0:
[----:B------:R-:W-:-:S00]  /*0130*/  BRA `(.L_x_0) ;  /* 0xfffffffc00fc7947 */ /* 0x000fc0000383ffff */
[----:B------:R-:W-:-:S00]  /*0140*/  NOP ;  /* 0x0000000000007918 */ /* 0x000fc00000000000 */
        /* <DEDUP_REMOVED lines=11> */
.L_x_1:


//--------------------- .nv.shared.reserved.0     --------------------------
	.section	.nv.shared.reserved.0,"aw",@nobits
	.weak		__nv_reservedSMEM_offset_0_alias
	.size		__nv_reservedSMEM_offset_0_alias, 0, 64
	.other		__nv_reservedSMEM_offset_0_alias,@"STO_CUDA_RESERVED_SHARED STV_DEFAULT"
__nv_reservedSMEM_offset_0_alias:
	.zero		0
	.zero		64


//--------------------- .nv.constant0._Z12saxpy_pinnedifPfS_ --------------------------
	.section	.nv.constant0._Z12saxpy_pinnedifPfS_,"a",@progbits
	.sectionflags	@""
	.align	4
.nv.constant0._Z12saxpy_pinnedifPfS_:
	.zero		920


//--------------------- SYMBOLS --------------------------

	.type		.nv.reservedSmem.offset0,@object
	.size		.nv.reservedSmem.offset0,0x4
